//
// Generated by NVIDIA NVVM Compiler
//
// Compiler Build ID: CL-36424714
// Cuda compilation tools, release 13.0, V13.0.88
// Based on NVVM 20.0.0
//

.version 9.0
.target sm_100
.address_size 64

	// .globl	_Z25min_delta_from_avg_kernelPKdPKiS2_iPd
// _ZZ25min_delta_from_avg_kernelPKdPKiS2_iPdE6sh_min has been demoted

.visible .entry _Z25min_delta_from_avg_kernelPKdPKiS2_iPd(
	.param .u64 .ptr .align 1 _Z25min_delta_from_avg_kernelPKdPKiS2_iPd_param_0,
	.param .u64 .ptr .align 1 _Z25min_delta_from_avg_kernelPKdPKiS2_iPd_param_1,
	.param .u64 .ptr .align 1 _Z25min_delta_from_avg_kernelPKdPKiS2_iPd_param_2,
	.param .u32 _Z25min_delta_from_avg_kernelPKdPKiS2_iPd_param_3,
	.param .u64 .ptr .align 1 _Z25min_delta_from_avg_kernelPKdPKiS2_iPd_param_4
)
{
	.reg .pred 	%p<10>;
	.reg .b32 	%r<22>;
	.reg .b64 	%rd<19>;
	.reg .b64 	%fd<16>;
	// demoted variable
	.shared .align 8 .b8 _ZZ25min_delta_from_avg_kernelPKdPKiS2_iPdE6sh_min[1024];
	ld.param.u64 	%rd3, [_Z25min_delta_from_avg_kernelPKdPKiS2_iPd_param_0];
	ld.param.u64 	%rd4, [_Z25min_delta_from_avg_kernelPKdPKiS2_iPd_param_1];
	ld.param.u64 	%rd5, [_Z25min_delta_from_avg_kernelPKdPKiS2_iPd_param_2];
	ld.param.u32 	%r13, [_Z25min_delta_from_avg_kernelPKdPKiS2_iPd_param_3];
	ld.param.u64 	%rd6, [_Z25min_delta_from_avg_kernelPKdPKiS2_iPd_param_4];
	cvta.to.global.u64 	%rd1, %rd6;
	mov.u32 	%r1, %ctaid.x;
	setp.ge.s32 	%p1, %r1, %r13;
	@%p1 bra 	$L__BB0_13;
	cvta.to.global.u64 	%rd7, %rd4;
	cvta.to.global.u64 	%rd8, %rd5;
	mul.wide.u32 	%rd9, %r1, 4;
	add.s64 	%rd10, %rd7, %rd9;
	ld.global.u32 	%r2, [%rd10];
	add.s64 	%rd11, %rd8, %rd9;
	ld.global.u32 	%r3, [%rd11];
	setp.gt.s32 	%p2, %r3, 1;
	@%p2 bra 	$L__BB0_4;
	mov.u32 	%r19, %tid.x;
	setp.ne.s32 	%p9, %r19, 0;
	@%p9 bra 	$L__BB0_13;
	mul.wide.u32 	%rd16, %r1, 8;
	add.s64 	%rd17, %rd1, %rd16;
	mov.b64 	%rd18, 0;
	st.global.u64 	[%rd17], %rd18;
	bra.uni 	$L__BB0_13;
$L__BB0_4:
	mov.u32 	%r4, %tid.x;
	add.s32 	%r5, %r3, -1;
	setp.ge.u32 	%p3, %r4, %r5;
	mov.f64 	%fd15, 0d7E37E43C8800759C;
	@%p3 bra 	$L__BB0_7;
	mov.u32 	%r6, %ntid.x;
	cvta.to.global.u64 	%rd2, %rd3;
	mov.f64 	%fd15, 0d7E37E43C8800759C;
	mov.u32 	%r20, %r4;
$L__BB0_6:
	add.s32 	%r14, %r20, %r2;
	mul.wide.s32 	%rd12, %r14, 8;
	add.s64 	%rd13, %rd2, %rd12;
	ld.global.f64 	%fd6, [%rd13+8];
	ld.global.f64 	%fd7, [%rd13];
	sub.f64 	%fd8, %fd6, %fd7;
	abs.f64 	%fd9, %fd8;
	min.f64 	%fd15, %fd15, %fd9;
	add.s32 	%r20, %r20, %r6;
	setp.lt.s32 	%p4, %r20, %r5;
	@%p4 bra 	$L__BB0_6;
$L__BB0_7:
	shl.b32 	%r15, %r4, 3;
	mov.u32 	%r16, _ZZ25min_delta_from_avg_kernelPKdPKiS2_iPdE6sh_min;
	add.s32 	%r9, %r16, %r15;
	st.shared.f64 	[%r9], %fd15;
	bar.sync 	0;
	mov.u32 	%r21, %ntid.x;
	setp.lt.u32 	%p5, %r21, 2;
	@%p5 bra 	$L__BB0_11;
$L__BB0_8:
	shr.u32 	%r12, %r21, 1;
	setp.ge.u32 	%p6, %r4, %r12;
	@%p6 bra 	$L__BB0_10;
	ld.shared.f64 	%fd10, [%r9];
	shl.b32 	%r17, %r12, 3;
	add.s32 	%r18, %r9, %r17;
	ld.shared.f64 	%fd11, [%r18];
	min.f64 	%fd12, %fd10, %fd11;
	st.shared.f64 	[%r9], %fd12;
$L__BB0_10:
	bar.sync 	0;
	setp.gt.u32 	%p7, %r21, 3;
	mov.u32 	%r21, %r12;
	@%p7 bra 	$L__BB0_8;
$L__BB0_11:
	setp.ne.s32 	%p8, %r4, 0;
	@%p8 bra 	$L__BB0_13;
	ld.shared.f64 	%fd13, [_ZZ25min_delta_from_avg_kernelPKdPKiS2_iPdE6sh_min];
	mul.wide.u32 	%rd14, %r1, 8;
	add.s64 	%rd15, %rd1, %rd14;
	st.global.f64 	[%rd15], %fd13;
$L__BB0_13:
	ret;

}


// ===== COMPILED SASS (sm_100) =====

	.target	sm_100

	.elftype	@"ET_EXEC"


//--------------------- .note.nv.tkinfo           --------------------------
	.section	.note.nv.tkinfo,"",@"SHT_NOTE"
	.sectionflags	@"SHF_NOTE_NV_TKINFO"
	.tkinfo
        /*0018*/ 	.word	0x00000002
        /*0030*/ 	.string	""
        /*0030*/ 	.string	"ptxas"
        /*0030*/ 	.string	"Cuda compilation tools, release 13.0, V13.0.88"
        /*0030*/ 	.string	"Build cuda_13.0.r13.0/compiler.36424714_0"
        /*0030*/ 	.string	"-arch sm_100 -m 64 "



//--------------------- .note.nv.cuinfo           --------------------------
	.section	.note.nv.cuinfo,"",@"SHT_NOTE"
	.sectionflags	@"SHF_NOTE_NV_CUINFO"
        /*0018*/ 	.short	0x0002
        /*001a*/ 	.short	0x0064
        /*001c*/ 	.short	0x0082
	.zero		2


//--------------------- .nv.info                  --------------------------
	.section	.nv.info,"",@"SHT_CUDA_INFO"
	.align	4


	//----- nvinfo : EIATTR_REGCOUNT
	.align		4
        /*0000*/ 	.byte	0x04, 0x2f
        /*0002*/ 	.short	(.L_1 - .L_0)
	.align		4
.L_0:
        /*0004*/ 	.word	index@(_Z25min_delta_from_avg_kernelPKdPKiS2_iPd)
        /*0008*/ 	.word	0x00000016


	//----- nvinfo : EIATTR_FRAME_SIZE
	.align		4
.L_1:
        /*000c*/ 	.byte	0x04, 0x11
        /*000e*/ 	.short	(.L_3 - .L_2)
	.align		4
.L_2:
        /*0010*/ 	.word	index@(_Z25min_delta_from_avg_kernelPKdPKiS2_iPd)
        /*0014*/ 	.word	0x00000000


	//----- nvinfo : EIATTR_MIN_STACK_SIZE
	.align		4
.L_3:
        /*0018*/ 	.byte	0x04, 0x12
        /*001a*/ 	.short	(.L_5 - .L_4)
	.align		4
.L_4:
        /*001c*/ 	.word	index@(_Z25min_delta_from_avg_kernelPKdPKiS2_iPd)
        /*0020*/ 	.word	0x00000000
.L_5:


//--------------------- .nv.compat                --------------------------
	.section	.nv.compat,"",@"SHT_CUDA_COMPAT_INFO"
	.align	4
        /*0000*/ 	.byte	0x02, 0x09, 0x00, 0x00, 0x02, 0x02, 0x01, 0x00, 0x02, 0x05, 0x05, 0x00, 0x03, 0x07, 0x01, 0x01
        /*0010*/ 	.byte	0x02, 0x03, 0x00, 0x00, 0x02, 0x06, 0x01, 0x00, 0x04, 0x0b, 0x08, 0x00, 0x01, 0x00, 0x00, 0x00
        /*0020*/ 	.byte	0x00, 0x00, 0x00, 0x00


//--------------------- .nv.info._Z25min_delta_from_avg_kernelPKdPKiS2_iPd --------------------------
	.section	.nv.info._Z25min_delta_from_avg_kernelPKdPKiS2_iPd,"",@"SHT_CUDA_INFO"
	.sectionflags	@""
	.align	4


	//----- nvinfo : EIATTR_CUDA_API_VERSION
	.align		4
        /*0000*/ 	.byte	0x04, 0x37
        /*0002*/ 	.short	(.L_7 - .L_6)
.L_6:
        /*0004*/ 	.word	0x00000082


	//----- nvinfo : EIATTR_KPARAM_INFO
	.align		4
.L_7:
        /*0008*/ 	.byte	0x04, 0x17
        /*000a*/ 	.short	(.L_9 - .L_8)
.L_8:
        /*000c*/ 	.word	0x00000000
        /*0010*/ 	.short	0x0004
        /*0012*/ 	.short	0x0020
        /*0014*/ 	.byte	0x00, 0xf5, 0x21, 0x00


	//----- nvinfo : EIATTR_KPARAM_INFO
	.align		4
.L_9:
        /*0018*/ 	.byte	0x04, 0x17
        /*001a*/ 	.short	(.L_11 - .L_10)
.L_10:
        /*001c*/ 	.word	0x00000000
        /*0020*/ 	.short	0x0003
        /*0022*/ 	.short	0x0018
        /*0024*/ 	.byte	0x00, 0xf0, 0x11, 0x00


	//----- nvinfo : EIATTR_KPARAM_INFO
	.align		4
.L_11:
        /*0028*/ 	.byte	0x04, 0x17
        /*002a*/ 	.short	(.L_13 - .L_12)
.L_12:
        /*002c*/ 	.word	0x00000000
        /*0030*/ 	.short	0x0002
        /*0032*/ 	.short	0x0010
        /*0034*/ 	.byte	0x00, 0xf5, 0x21, 0x00


	//----- nvinfo : EIATTR_KPARAM_INFO
	.align		4
.L_13:
        /*0038*/ 	.byte	0x04, 0x17
        /*003a*/ 	.short	(.L_15 - .L_14)
.L_14:
        /*003c*/ 	.word	0x00000000
        /*0040*/ 	.short	0x0001
        /*0042*/ 	.short	0x0008
        /*0044*/ 	.byte	0x00, 0xf5, 0x21, 0x00


	//----- nvinfo : EIATTR_KPARAM_INFO
	.align		4
.L_15:
        /*0048*/ 	.byte	0x04, 0x17
        /*004a*/ 	.short	(.L_17 - .L_16)
.L_16:
        /*004c*/ 	.word	0x00000000
        /*0050*/ 	.short	0x0000
        /*0052*/ 	.short	0x0000
        /*0054*/ 	.byte	0x00, 0xf5, 0x21, 0x00


	//----- nvinfo : EIATTR_SPARSE_MMA_MASK
	.align		4
.L_17:
        /*0058*/ 	.byte	0x03, 0x50
        /*005a*/ 	.short	0x0000


	//----- nvinfo : EIATTR_MAXREG_COUNT
	.align		4
        /*005c*/ 	.byte	0x03, 0x1b
        /*005e*/ 	.short	0x00ff


	//----- nvinfo : EIATTR_NUM_BARRIERS
	.align		4
        /*0060*/ 	.byte	0x02, 0x4c
        /*0062*/ 	.byte	0x01
	.zero		1


	//----- nvinfo : EIATTR_MERCURY_ISA_VERSION
	.align		4
        /*0064*/ 	.byte	0x03, 0x5f
        /*0066*/ 	.short	0x0101


	//----- nvinfo : EIATTR_VRC_CTA_INIT_COUNT
	.align		4
        /*0068*/ 	.byte	0x02, 0x4a
	.zero		1
	.zero		1


	//----- nvinfo : EIATTR_EXIT_INSTR_OFFSETS
	.align		4
        /*006c*/ 	.byte	0x04, 0x1c
        /*006e*/ 	.short	(.L_19 - .L_18)


	//   ....[0]....
.L_18:
        /*0070*/ 	.word	0x00000040


	//   ....[1]....
        /*0074*/ 	.word	0x00000100


	//   ....[2]....
        /*0078*/ 	.word	0x00000140


	//   ....[3]....
        /*007c*/ 	.word	0x000004e0


	//   ....[4]....
        /*0080*/ 	.word	0x00000560


	//----- nvinfo : EIATTR_CRS_STACK_SIZE
	.align		4
.L_19:
        /*0084*/ 	.byte	0x04, 0x1e
        /*0086*/ 	.short	(.L_21 - .L_20)
.L_20:
        /*0088*/ 	.word	0x00000000


	//----- nvinfo : EIATTR_CBANK_PARAM_SIZE
	.align		4
.L_21:
        /*008c*/ 	.byte	0x03, 0x19
        /*008e*/ 	.short	0x0028


	//----- nvinfo : EIATTR_PARAM_CBANK
	.align		4
        /*0090*/ 	.byte	0x04, 0x0a
        /*0092*/ 	.short	(.L_23 - .L_22)
	.align		4
.L_22:
        /*0094*/ 	.word	index@(.nv.constant0._Z25min_delta_from_avg_kernelPKdPKiS2_iPd)
        /*0098*/ 	.short	0x0380
        /*009a*/ 	.short	0x0028


	//----- nvinfo : EIATTR_SW_WAR
	.align		4
.L_23:
        /*009c*/ 	.byte	0x04, 0x36
        /*009e*/ 	.short	(.L_25 - .L_24)
.L_24:
        /*00a0*/ 	.word	0x00000008
.L_25:


//--------------------- .nv.callgraph             --------------------------
	.section	.nv.callgraph,"",@"SHT_CUDA_CALLGRAPH"
	.align	4
	.sectionentsize	8
	.align		4
        /*0000*/ 	.word	0x00000000
	.align		4
        /*0004*/ 	.word	0xffffffff
	.align		4
        /*0008*/ 	.word	0x00000000
	.align		4
        /*000c*/ 	.word	0xfffffffe
	.align		4
        /*0010*/ 	.word	0x00000000
	.align		4
        /*0014*/ 	.word	0xfffffffd
	.align		4
        /*0018*/ 	.word	0x00000000
	.align		4
        /*001c*/ 	.word	0xfffffffc


//--------------------- .text._Z25min_delta_from_avg_kernelPKdPKiS2_iPd --------------------------
	.section	.text._Z25min_delta_from_avg_kernelPKdPKiS2_iPd,"ax",@progbits
	.align	128
        .global         _Z25min_delta_from_avg_kernelPKdPKiS2_iPd
        .type           _Z25min_delta_from_avg_kernelPKdPKiS2_iPd,@function
        .size           _Z25min_delta_from_avg_kernelPKdPKiS2_iPd,(.L_x_7 - _Z25min_delta_from_avg_kernelPKdPKiS2_iPd)
        .other          _Z25min_delta_from_avg_kernelPKdPKiS2_iPd,@"STO_CUDA_ENTRY STV_DEFAULT"
_Z25min_delta_from_avg_kernelPKdPKiS2_iPd:
.text._Z25min_delta_from_avg_kernelPKdPKiS2_iPd:
[----:B------:R-:W-:Y:S01]  /*0000*/  LDC R1, c[0x0][0x37c] ;  /* 0x0000df00ff017b82 */ /* 0x000fe20000000800 */
[----:B------:R-:W0:Y:S01]  /*0010*/  S2R R0, SR_CTAID.X ;  /* 0x0000000000007919 */ /* 0x000e220000002500 */
[----:B------:R-:W0:Y:S02]  /*0020*/  LDCU UR4, c[0x0][0x398] ;  /* 0x00007300ff0477ac */ /* 0x000e240008000800 */
[----:B0-----:R-:W-:-:S13]  /*0030*/  ISETP.GE.AND P0, PT, R0, UR4, PT ;  /* 0x0000000400007c0c */ /* 0x001fda000bf06270 */
[----:B------:R-:W-:Y:S05]  /*0040*/  @P0 EXIT ;  /* 0x000000000000094d */ /* 0x000fea0003800000 */
[----:B------:R-:W0:Y:S01]  /*0050*/  LDC.64 R4, c[0x0][0x390] ;  /* 0x0000e400ff047b82 */ /* 0x000e220000000a00 */
[----:B------:R-:W1:Y:S07]  /*0060*/  LDCU.64 UR6, c[0x0][0x358] ;  /* 0x00006b00ff0677ac */ /* 0x000e6e0008000a00 */
[----:B------:R-:W2:Y:S01]  /*0070*/  LDC.64 R2, c[0x0][0x388] ;  /* 0x0000e200ff027b82 */ /* 0x000ea20000000a00 */
[----:B0-----:R-:W-:-:S06]  /*0080*/  IMAD.WIDE.U32 R4, R0, 0x4, R4 ;  /* 0x0000000400047825 */ /* 0x001fcc00078e0004 */
[----:B-1----:R-:W3:Y:S01]  /*0090*/  LDG.E R4, desc[UR6][R4.64] ;  /* 0x0000000604047981 */ /* 0x002ee2000c1e1900 */
[----:B--2---:R-:W-:-:S06]  /*00a0*/  IMAD.WIDE.U32 R2, R0, 0x4, R2 ;  /* 0x0000000400027825 */ /* 0x004fcc00078e0002 */
[----:B------:R0:W5:Y:S01]  /*00b0*/  LDG.E R3, desc[UR6][R2.64] ;  /* 0x0000000602037981 */ /* 0x000162000c1e1900 */
[----:B---3--:R-:W-:-:S13]  /*00c0*/  ISETP.GT.AND P0, PT, R4, 0x1, PT ;  /* 0x000000010400780c */ /* 0x008fda0003f04270 */
[----:B0-----:R-:W-:Y:S05]  /*00d0*/  @P0 BRA `(.L_x_0) ;  /* 0x00000000001c0947 */ /* 0x001fea0003800000 */
[----:B------:R-:W0:Y:S02]  /*00e0*/  S2R R2, SR_TID.X ;  /* 0x0000000000027919 */ /* 0x000e240000002100 */
[----:B0-----:R-:W-:-:S13]  /*00f0*/  ISETP.NE.AND P0, PT, R2, RZ, PT ;  /* 0x000000ff0200720c */ /* 0x001fda0003f05270 */
[----:B------:R-:W-:Y:S05]  /*0100*/  @P0 EXIT ;  /* 0x000000000000094d */ /* 0x000fea0003800000 */
[----:B-----5:R-:W0:Y:S02]  /*0110*/  LDC.64 R2, c[0x0][0x3a0] ;  /* 0x0000e800ff027b82 */ /* 0x020e240000000a00 */
[----:B0-----:R-:W-:-:S05]  /*0120*/  IMAD.WIDE.U32 R2, R0, 0x8, R2 ;  /* 0x0000000800027825 */ /* 0x001fca00078e0002 */
[----:B------:R-:W-:Y:S01]  /*0130*/  STG.E.64 desc[UR6][R2.64], RZ ;  /* 0x000000ff02007986 */ /* 0x000fe2000c101b06 */
[----:B------:R-:W-:Y:S05]  /*0140*/  EXIT ;  /* 0x000000000000794d */ /* 0x000fea0003800000 */
.L_x_0:
[----:B------:R-:W0:Y:S01]  /*0150*/  S2R R2, SR_TID.X ;  /* 0x0000000000027919 */ /* 0x000e220000002100 */
[----:B------:R-:W-:Y:S01]  /*0160*/  VIADD R15, R4, 0xffffffff ;  /* 0xffffffff040f7836 */ /* 0x000fe20000000000 */
[----:B------:R-:W-:Y:S01]  /*0170*/  BSSY.RECONVERGENT B0, `(.L_x_1) ;  /* 0x0000019000007945 */ /* 0x000fe20003800200 */
[----:B------:R-:W-:Y:S02]  /*0180*/  IMAD.MOV.U32 R6, RZ, RZ, -0x77ff8a64 ;  /* 0x8800759cff067424 */ /* 0x000fe400078e00ff */
[----:B------:R-:W-:Y:S01]  /*0190*/  IMAD.MOV.U32 R7, RZ, RZ, 0x7e37e43c ;  /* 0x7e37e43cff077424 */ /* 0x000fe200078e00ff */
[----:B0-----:R-:W-:-:S13]  /*01a0*/  ISETP.GE.U32.AND P0, PT, R2, R15, PT ;  /* 0x0000000f0200720c */ /* 0x001fda0003f06070 */
[----:B------:R-:W-:Y:S05]  /*01b0*/  @P0 BRA `(.L_x_2) ;  /* 0x0000000000500947 */ /* 0x000fea0003800000 */
[----:B------:R-:W0:Y:S01]  /*01c0*/  LDC R17, c[0x0][0x360] ;  /* 0x0000d800ff117b82 */ /* 0x000e220000000800 */
[----:B------:R-:W-:Y:S02]  /*01d0*/  HFMA2 R6, -RZ, RZ, -0.0001220703125, 22976 ;  /* 0x8800759cff067431 */ /* 0x000fe400000001ff */
[----:B------:R-:W-:Y:S02]  /*01e0*/  IMAD.MOV.U32 R14, RZ, RZ, R2 ;  /* 0x000000ffff0e7224 */ /* 0x000fe400078e0002 */
[----:B------:R-:W-:-:S03]  /*01f0*/  IMAD.MOV.U32 R7, RZ, RZ, 0x7e37e43c ;  /* 0x7e37e43cff077424 */ /* 0x000fc600078e00ff */
[----:B------:R-:W1:Y:S04]  /*0200*/  LDC.64 R4, c[0x0][0x380] ;  /* 0x0000e000ff047b82 */ /* 0x000e680000000a00 */
.L_x_3:
[----:B-----5:R-:W-:-:S04]  /*0210*/  IMAD.IADD R9, R3, 0x1, R14 ;  /* 0x0000000103097824 */ /* 0x020fc800078e020e */
[----:B-1----:R-:W-:-:S05]  /*0220*/  IMAD.WIDE R8, R9, 0x8, R4 ;  /* 0x0000000809087825 */ /* 0x002fca00078e0204 */
[----:B------:R-:W2:Y:S04]  /*0230*/  LDG.E.64 R10, desc[UR6][R8.64+0x8] ;  /* 0x00000806080a7981 */ /* 0x000ea8000c1e1b00 */
[----:B------:R-:W2:Y:S01]  /*0240*/  LDG.E.64 R12, desc[UR6][R8.64] ;  /* 0x00000006080c7981 */ /* 0x000ea2000c1e1b00 */
[----:B0-----:R-:W-:Y:S01]  /*0250*/  IADD3 R14, PT, PT, R17, R14, RZ ;  /* 0x0000000e110e7210 */ /* 0x001fe20007ffe0ff */
[----:B------:R-:W-:-:S03]  /*0260*/  IMAD.MOV.U32 R19, RZ, RZ, R7 ;  /* 0x000000ffff137224 */ /* 0x000fc600078e0007 */
[----:B------:R-:W-:Y:S01]  /*0270*/  ISETP.GE.AND P0, PT, R14, R15, PT ;  /* 0x0000000f0e00720c */ /* 0x000fe20003f06270 */
[----:B--2---:R-:W-:Y:S01]  /*0280*/  DADD R10, R10, -R12 ;  /* 0x000000000a0a7229 */ /* 0x004fe2000000080c */
[----:B------:R-:W-:-:S07]  /*0290*/  IMAD.MOV.U32 R13, RZ, RZ, R6 ;  /* 0x000000ffff0d7224 */ /* 0x000fce00078e0006 */
[----:B------:R-:W-:Y:S02]  /*02a0*/  DSETP.MIN.AND P1, P2, |R10|, R6, PT ;  /* 0x000000060a00722a */ /* 0x000fe40003a20200 */
[----:B------:R-:W-:-:S05]  /*02b0*/  IMAD.MOV.U32 R6, RZ, RZ, R11 ;  /* 0x000000ffff067224 */ /* 0x000fca00078e000b */
[----:B------:R-:W-:Y:S02]  /*02c0*/  FSEL R7, |R6|, R19, P1 ;  /* 0x0000001306077208 */ /* 0x000fe40000800200 */
[----:B------:R-:W-:-:S05]  /*02d0*/  SEL R6, R10, R13, P1 ;  /* 0x0000000d0a067207 */ /* 0x000fca0000800000 */
[----:B------:R-:W-:Y:S01]  /*02e0*/  @P2 LOP3.LUT R7, R19, 0x80000, RZ, 0xfc, !PT ;  /* 0x0008000013072812 */ /* 0x000fe200078efcff */
[----:B------:R-:W-:Y:S06]  /*02f0*/  @!P0 BRA `(.L_x_3) ;  /* 0xfffffffc00c48947 */ /* 0x000fec000383ffff */
.L_x_2:
[----:B------:R-:W-:Y:S05]  /*0300*/  BSYNC.RECONVERGENT B0 ;  /* 0x0000000000007941 */ /* 0x000fea0003800200 */
.L_x_1:
[----:B------:R-:W0:Y:S01]  /*0310*/  S2UR UR5, SR_CgaCtaId ;  /* 0x00000000000579c3 */ /* 0x000e220000008800 */
[----:B------:R-:W-:Y:S01]  /*0320*/  UMOV UR4, 0x400 ;  /* 0x0000040000047882 */ /* 0x000fe20000000000 */
[----:B------:R-:W1:Y:S01]  /*0330*/  LDCU UR8, c[0x0][0x360] ;  /* 0x00006c00ff0877ac */ /* 0x000e620008000800 */
[----:B------:R-:W-:Y:S01]  /*0340*/  ISETP.NE.AND P0, PT, R2, RZ, PT ;  /* 0x000000ff0200720c */ /* 0x000fe20003f05270 */
[----:B-1----:R-:W-:Y:S02]  /*0350*/  UISETP.GE.U32.AND UP0, UPT, UR8, 0x2, UPT ;  /* 0x000000020800788c */ /* 0x002fe4000bf06070 */
[----:B0-----:R-:W-:-:S06]  /*0360*/  ULEA UR4, UR5, UR4, 0x18 ;  /* 0x0000000405047291 */ /* 0x001fcc000f8ec0ff */
[----:B-----5:R-:W-:-:S05]  /*0370*/  LEA R3, R2, UR4, 0x3 ;  /* 0x0000000402037c11 */ /* 0x020fca000f8e18ff */
[----:B------:R0:W-:Y:S01]  /*0380*/  STS.64 [R3], R6 ;  /* 0x0000000603007388 */ /* 0x0001e20000000a00 */
[----:B------:R-:W-:Y:S06]  /*0390*/  BAR.SYNC.DEFER_BLOCKING 0x0 ;  /* 0x0000000000007b1d */ /* 0x000fec0000010000 */
[----:B------:R-:W-:Y:S05]  /*03a0*/  BRA.U !UP0, `(.L_x_4) ;  /* 0x00000001084c7547 */ /* 0x000fea000b800000 */
[----:B------:R-:W-:-:S07]  /*03b0*/  IMAD.U32 R8, RZ, RZ, UR8 ;  /* 0x00000008ff087e24 */ /* 0x000fce000f8e00ff */
.L_x_5:
[----:B------:R-:W-:-:S04]  /*03c0*/  SHF.R.U32.HI R9, RZ, 0x1, R8 ;  /* 0x00000001ff097819 */ /* 0x000fc80000011608 */
[----:B------:R-:W-:-:S13]  /*03d0*/  ISETP.GE.U32.AND P1, PT, R2, R9, PT ;  /* 0x000000090200720c */ /* 0x000fda0003f26070 */
[----:B0-----:R-:W-:Y:S01]  /*03e0*/  @!P1 LEA R6, R9, R3, 0x3 ;  /* 0x0000000309069211 */ /* 0x001fe200078e18ff */
[----:B------:R-:W0:Y:S05]  /*03f0*/  @!P1 LDS.64 R4, [R3] ;  /* 0x0000000003049984 */ /* 0x000e2a0000000a00 */
[----:B------:R-:W1:Y:S01]  /*0400*/  @!P1 LDS.64 R6, [R6] ;  /* 0x0000000006069984 */ /* 0x000e620000000a00 */
[----:B0-----:R-:W-:Y:S01]  /*0410*/  @!P1 IMAD.MOV.U32 R10, RZ, RZ, R5 ;  /* 0x000000ffff0a9224 */ /* 0x001fe200078e0005 */
[----:B-1----:R-:W-:Y:S01]  /*0420*/  @!P1 DSETP.MIN.AND P2, P3, R4, R6, PT ;  /* 0x000000060400922a */ /* 0x002fe20003b40000 */
[----:B------:R-:W-:Y:S01]  /*0430*/  @!P1 IMAD.MOV.U32 R11, RZ, RZ, R7 ;  /* 0x000000ffff0b9224 */ /* 0x000fe200078e0007 */
[----:B------:R-:W-:-:S04]  /*0440*/  @!P1 MOV R5, R6 ;  /* 0x0000000600059202 */ /* 0x000fc80000000f00 */
[----:B------:R-:W-:Y:S02]  /*0450*/  @!P1 FSEL R10, R10, R11, P2 ;  /* 0x0000000b0a0a9208 */ /* 0x000fe40001000000 */
[----:B------:R-:W-:Y:S02]  /*0460*/  @!P1 LOP3.LUT R11, R11, 0x80000, RZ, 0xfc, !PT ;  /* 0x000800000b0b9812 */ /* 0x000fe400078efcff */
[----:B------:R-:W-:Y:S02]  /*0470*/  @!P1 SEL R4, R4, R5, P2 ;  /* 0x0000000504049207 */ /* 0x000fe40001000000 */
[----:B------:R-:W-:-:S05]  /*0480*/  @!P1 SEL R5, R11, R10, P3 ;  /* 0x0000000a0b059207 */ /* 0x000fca0001800000 */
[----:B------:R1:W-:Y:S01]  /*0490*/  @!P1 STS.64 [R3], R4 ;  /* 0x0000000403009388 */ /* 0x0003e20000000a00 */
[----:B------:R-:W-:Y:S01]  /*04a0*/  BAR.SYNC.DEFER_BLOCKING 0x0 ;  /* 0x0000000000007b1d */ /* 0x000fe20000010000 */
[----:B------:R-:W-:Y:S01]  /*04b0*/  ISETP.GT.U32.AND P1, PT, R8, 0x3, PT ;  /* 0x000000030800780c */ /* 0x000fe20003f24070 */
[----:B------:R-:W-:-:S12]  /*04c0*/  IMAD.MOV.U32 R8, RZ, RZ, R9 ;  /* 0x000000ffff087224 */ /* 0x000fd800078e0009 */
[----:B-1----:R-:W-:Y:S05]  /*04d0*/  @P1 BRA `(.L_x_5) ;  /* 0xfffffffc00b81947 */ /* 0x002fea000383ffff */
.L_x_4:
[----:B------:R-:W-:Y:S05]  /*04e0*/  @P0 EXIT ;  /* 0x000000000000094d */ /* 0x000fea0003800000 */
[----:B------:R-:W1:Y:S01]  /*04f0*/  S2UR UR5, SR_CgaCtaId ;  /* 0x00000000000579c3 */ /* 0x000e620000008800 */
[----:B------:R-:W-:-:S07]  /*0500*/  UMOV UR4, 0x400 ;  /* 0x0000040000047882 */ /* 0x000fce0000000000 */
[----:B------:R-:W2:Y:S01]  /*0510*/  LDC.64 R4, c[0x0][0x3a0] ;  /* 0x0000e800ff047b82 */ /* 0x000ea20000000a00 */
[----:B-1----:R-:W-:Y:S01]  /*0520*/  ULEA UR4, UR5, UR4, 0x18 ;  /* 0x0000000405047291 */ /* 0x002fe2000f8ec0ff */
[----:B--2---:R-:W-:-:S08]  /*0530*/  IMAD.WIDE.U32 R4, R0, 0x8, R4 ;  /* 0x0000000800047825 */ /* 0x004fd000078e0004 */
[----:B0-----:R-:W0:Y:S04]  /*0540*/  LDS.64 R2, [UR4] ;  /* 0x00000004ff027984 */ /* 0x001e280008000a00 */
[----:B0-----:R-:W-:Y:S01]  /*0550*/  STG.E.64 desc[UR6][R4.64], R2 ;  /* 0x0000000204007986 */ /* 0x001fe2000c101b06 */
[----:B------:R-:W-:Y:S05]  /*0560*/  EXIT ;  /* 0x000000000000794d */ /* 0x000fea0003800000 */
.L_x_6:
[----:B------:R-:W-:-:S00]  /*0570*/  BRA `(.L_x_6) ;  /* 0xfffffffc00fc7947 */ /* 0x000fc0000383ffff */
[----:B------:R-:W-:-:S00]  /*0580*/  NOP ;  /* 0x0000000000007918 */ /* 0x000fc00000000000 */
[----:B------:R-:W-:-:S00]  /*0590*/  NOP ;  /* 0x0000000000007918 */ /* 0x000fc00000000000 */
[----:B------:R-:W-:-:S00]  /*05a0*/  NOP ;  /* 0x0000000000007918 */ /* 0x000fc00000000000 */
[----:B------:R-:W-:-:S00]  /*05b0*/  NOP ;  /* 0x0000000000007918 */ /* 0x000fc00000000000 */
[----:B------:R-:W-:-:S00]  /*05c0*/  NOP ;  /* 0x0000000000007918 */ /* 0x000fc00000000000 */
[----:B------:R-:W-:-:S00]  /*05d0*/  NOP ;  /* 0x0000000000007918 */ /* 0x000fc00000000000 */
[----:B------:R-:W-:-:S00]  /*05e0*/  NOP ;  /* 0x0000000000007918 */ /* 0x000fc00000000000 */
[----:B------:R-:W-:-:S00]  /*05f0*/  NOP ;  /* 0x0000000000007918 */ /* 0x000fc00000000000 */
.L_x_7:


//--------------------- .nv.shared._Z25min_delta_from_avg_kernelPKdPKiS2_iPd --------------------------
	.section	.nv.shared._Z25min_delta_from_avg_kernelPKdPKiS2_iPd,"aw",@nobits
	.sectionflags	@""
	.align	8
.nv.shared._Z25min_delta_from_avg_kernelPKdPKiS2_iPd:
	.zero		2048


//--------------------- .nv.shared.reserved.0     --------------------------
	.section	.nv.shared.reserved.0,"aw",@nobits
	.weak		__nv_reservedSMEM_offset_0_alias
	.size		__nv_reservedSMEM_offset_0_alias, 0, 64
	.other		__nv_reservedSMEM_offset_0_alias,@"STO_CUDA_RESERVED_SHARED STV_DEFAULT"
__nv_reservedSMEM_offset_0_alias:
	.zero		0
	.zero		64


//--------------------- .nv.constant0._Z25min_delta_from_avg_kernelPKdPKiS2_iPd --------------------------
	.section	.nv.constant0._Z25min_delta_from_avg_kernelPKdPKiS2_iPd,"a",@progbits
	.sectionflags	@""
	.align	4
.nv.constant0._Z25min_delta_from_avg_kernelPKdPKiS2_iPd:
	.zero		936


//--------------------- SYMBOLS --------------------------

	.type		.nv.reservedSmem.offset0,@object
	.size		.nv.reservedSmem.offset0,0x4
	.type		.nv.reservedSmem.cap,@object
	.size		.nv.reservedSmem.cap,0x4
